//
// Generated by NVIDIA NVVM Compiler
//
// Compiler Build ID: CL-36424714
// Cuda compilation tools, release 13.0, V13.0.88
// Based on NVVM 20.0.0
//

.version 9.0
.target sm_100
.address_size 64

	// .globl	_Z9matrixMulPfS_S_i
// _ZZ9matrixMulPfS_S_iE13Left_shared_t has been demoted
// _ZZ9matrixMulPfS_S_iE14Right_shared_t has been demoted

.visible .entry _Z9matrixMulPfS_S_i(
	.param .u64 .ptr .align 1 _Z9matrixMulPfS_S_i_param_0,
	.param .u64 .ptr .align 1 _Z9matrixMulPfS_S_i_param_1,
	.param .u64 .ptr .align 1 _Z9matrixMulPfS_S_i_param_2,
	.param .u32 _Z9matrixMulPfS_S_i_param_3
)
{
	.reg .pred 	%p<12>;
	.reg .b32 	%r<52>;
	.reg .b32 	%f<180>;
	.reg .b64 	%rd<19>;
	// demoted variable
	.shared .align 4 .b8 _ZZ9matrixMulPfS_S_iE13Left_shared_t[1024];
	// demoted variable
	.shared .align 4 .b8 _ZZ9matrixMulPfS_S_iE14Right_shared_t[1024];
	ld.param.u64 	%rd5, [_Z9matrixMulPfS_S_i_param_0];
	ld.param.u64 	%rd6, [_Z9matrixMulPfS_S_i_param_1];
	ld.param.u64 	%rd4, [_Z9matrixMulPfS_S_i_param_2];
	ld.param.u32 	%r29, [_Z9matrixMulPfS_S_i_param_3];
	cvta.to.global.u64 	%rd1, %rd6;
	cvta.to.global.u64 	%rd2, %rd5;
	mov.u32 	%r31, %ctaid.y;
	mov.u32 	%r32, %ntid.y;
	mov.u32 	%r1, %tid.y;
	mad.lo.s32 	%r2, %r31, %r32, %r1;
	mov.u32 	%r33, %ctaid.x;
	mov.u32 	%r34, %ntid.x;
	mul.lo.s32 	%r3, %r33, %r34;
	mov.u32 	%r35, %tid.x;
	add.s32 	%r4, %r3, %r35;
	mov.u32 	%r5, %nctaid.x;
	mad.lo.s32 	%r6, %r29, %r2, %r35;
	mul.lo.s32 	%r7, %r29, %r29;
	shl.b32 	%r36, %r1, 6;
	mov.u32 	%r37, _ZZ9matrixMulPfS_S_iE13Left_shared_t;
	add.s32 	%r8, %r37, %r36;
	shl.b32 	%r38, %r35, 2;
	add.s32 	%r9, %r8, %r38;
	mov.u32 	%r39, _ZZ9matrixMulPfS_S_iE14Right_shared_t;
	add.s32 	%r11, %r39, %r38;
	add.s32 	%r10, %r11, %r36;
	setp.eq.s32 	%p1, %r5, 1;
	mov.f32 	%f179, 0f00000000;
	mov.b32 	%r51, 0;
	@%p1 bra 	$L__BB0_12;
	and.b32  	%r40, %r5, -2;
	neg.s32 	%r50, %r40;
	add.s32 	%r41, %r1, 16;
	mad.lo.s32 	%r48, %r29, %r41, %r4;
	shl.b32 	%r14, %r29, 5;
	mad.lo.s32 	%r47, %r1, %r29, %r4;
	mov.f32 	%f179, 0f00000000;
	mov.u32 	%r49, %r6;
$L__BB0_2:
	setp.ge.s32 	%p2, %r49, %r7;
	mul.wide.s32 	%rd7, %r49, 4;
	add.s64 	%rd3, %rd2, %rd7;
	mov.f32 	%f171, 0f00000000;
	@%p2 bra 	$L__BB0_4;
	ld.global.f32 	%f171, [%rd3];
$L__BB0_4:
	st.shared.f32 	[%r9], %f171;
	setp.ge.s32 	%p3, %r47, %r7;
	mov.f32 	%f172, 0f00000000;
	@%p3 bra 	$L__BB0_6;
	mul.wide.s32 	%rd8, %r47, 4;
	add.s64 	%rd9, %rd1, %rd8;
	ld.global.f32 	%f172, [%rd9];
$L__BB0_6:
	st.shared.f32 	[%r10], %f172;
	bar.sync 	0;
	ld.shared.f32 	%f26, [%r8];
	ld.shared.f32 	%f27, [%r11];
	fma.rn.f32 	%f28, %f26, %f27, %f179;
	ld.shared.f32 	%f29, [%r8+4];
	ld.shared.f32 	%f30, [%r11+64];
	fma.rn.f32 	%f31, %f29, %f30, %f28;
	ld.shared.f32 	%f32, [%r8+8];
	ld.shared.f32 	%f33, [%r11+128];
	fma.rn.f32 	%f34, %f32, %f33, %f31;
	ld.shared.f32 	%f35, [%r8+12];
	ld.shared.f32 	%f36, [%r11+192];
	fma.rn.f32 	%f37, %f35, %f36, %f34;
	ld.shared.f32 	%f38, [%r8+16];
	ld.shared.f32 	%f39, [%r11+256];
	fma.rn.f32 	%f40, %f38, %f39, %f37;
	ld.shared.f32 	%f41, [%r8+20];
	ld.shared.f32 	%f42, [%r11+320];
	fma.rn.f32 	%f43, %f41, %f42, %f40;
	ld.shared.f32 	%f44, [%r8+24];
	ld.shared.f32 	%f45, [%r11+384];
	fma.rn.f32 	%f46, %f44, %f45, %f43;
	ld.shared.f32 	%f47, [%r8+28];
	ld.shared.f32 	%f48, [%r11+448];
	fma.rn.f32 	%f49, %f47, %f48, %f46;
	ld.shared.f32 	%f50, [%r8+32];
	ld.shared.f32 	%f51, [%r11+512];
	fma.rn.f32 	%f52, %f50, %f51, %f49;
	ld.shared.f32 	%f53, [%r8+36];
	ld.shared.f32 	%f54, [%r11+576];
	fma.rn.f32 	%f55, %f53, %f54, %f52;
	ld.shared.f32 	%f56, [%r8+40];
	ld.shared.f32 	%f57, [%r11+640];
	fma.rn.f32 	%f58, %f56, %f57, %f55;
	ld.shared.f32 	%f59, [%r8+44];
	ld.shared.f32 	%f60, [%r11+704];
	fma.rn.f32 	%f61, %f59, %f60, %f58;
	ld.shared.f32 	%f62, [%r8+48];
	ld.shared.f32 	%f63, [%r11+768];
	fma.rn.f32 	%f64, %f62, %f63, %f61;
	ld.shared.f32 	%f65, [%r8+52];
	ld.shared.f32 	%f66, [%r11+832];
	fma.rn.f32 	%f67, %f65, %f66, %f64;
	ld.shared.f32 	%f68, [%r8+56];
	ld.shared.f32 	%f69, [%r11+896];
	fma.rn.f32 	%f70, %f68, %f69, %f67;
	ld.shared.f32 	%f71, [%r8+60];
	ld.shared.f32 	%f72, [%r11+960];
	fma.rn.f32 	%f6, %f71, %f72, %f70;
	bar.sync 	0;
	add.s32 	%r42, %r49, 16;
	setp.ge.s32 	%p4, %r42, %r7;
	mov.f32 	%f173, 0f00000000;
	@%p4 bra 	$L__BB0_8;
	ld.global.f32 	%f173, [%rd3+64];
$L__BB0_8:
	st.shared.f32 	[%r9], %f173;
	setp.ge.s32 	%p5, %r48, %r7;
	mov.f32 	%f174, 0f00000000;
	@%p5 bra 	$L__BB0_10;
	mul.wide.s32 	%rd10, %r48, 4;
	add.s64 	%rd11, %rd1, %rd10;
	ld.global.f32 	%f174, [%rd11];
$L__BB0_10:
	st.shared.f32 	[%r10], %f174;
	bar.sync 	0;
	ld.shared.f32 	%f74, [%r8];
	ld.shared.f32 	%f75, [%r11];
	fma.rn.f32 	%f76, %f74, %f75, %f6;
	ld.shared.f32 	%f77, [%r8+4];
	ld.shared.f32 	%f78, [%r11+64];
	fma.rn.f32 	%f79, %f77, %f78, %f76;
	ld.shared.f32 	%f80, [%r8+8];
	ld.shared.f32 	%f81, [%r11+128];
	fma.rn.f32 	%f82, %f80, %f81, %f79;
	ld.shared.f32 	%f83, [%r8+12];
	ld.shared.f32 	%f84, [%r11+192];
	fma.rn.f32 	%f85, %f83, %f84, %f82;
	ld.shared.f32 	%f86, [%r8+16];
	ld.shared.f32 	%f87, [%r11+256];
	fma.rn.f32 	%f88, %f86, %f87, %f85;
	ld.shared.f32 	%f89, [%r8+20];
	ld.shared.f32 	%f90, [%r11+320];
	fma.rn.f32 	%f91, %f89, %f90, %f88;
	ld.shared.f32 	%f92, [%r8+24];
	ld.shared.f32 	%f93, [%r11+384];
	fma.rn.f32 	%f94, %f92, %f93, %f91;
	ld.shared.f32 	%f95, [%r8+28];
	ld.shared.f32 	%f96, [%r11+448];
	fma.rn.f32 	%f97, %f95, %f96, %f94;
	ld.shared.f32 	%f98, [%r8+32];
	ld.shared.f32 	%f99, [%r11+512];
	fma.rn.f32 	%f100, %f98, %f99, %f97;
	ld.shared.f32 	%f101, [%r8+36];
	ld.shared.f32 	%f102, [%r11+576];
	fma.rn.f32 	%f103, %f101, %f102, %f100;
	ld.shared.f32 	%f104, [%r8+40];
	ld.shared.f32 	%f105, [%r11+640];
	fma.rn.f32 	%f106, %f104, %f105, %f103;
	ld.shared.f32 	%f107, [%r8+44];
	ld.shared.f32 	%f108, [%r11+704];
	fma.rn.f32 	%f109, %f107, %f108, %f106;
	ld.shared.f32 	%f110, [%r8+48];
	ld.shared.f32 	%f111, [%r11+768];
	fma.rn.f32 	%f112, %f110, %f111, %f109;
	ld.shared.f32 	%f113, [%r8+52];
	ld.shared.f32 	%f114, [%r11+832];
	fma.rn.f32 	%f115, %f113, %f114, %f112;
	ld.shared.f32 	%f116, [%r8+56];
	ld.shared.f32 	%f117, [%r11+896];
	fma.rn.f32 	%f118, %f116, %f117, %f115;
	ld.shared.f32 	%f119, [%r8+60];
	ld.shared.f32 	%f120, [%r11+960];
	fma.rn.f32 	%f179, %f119, %f120, %f118;
	bar.sync 	0;
	add.s32 	%r50, %r50, 2;
	add.s32 	%r49, %r49, 32;
	add.s32 	%r48, %r48, %r14;
	add.s32 	%r47, %r47, %r14;
	setp.ne.s32 	%p6, %r50, 0;
	@%p6 bra 	$L__BB0_2;
	shl.b32 	%r43, %r5, 4;
	and.b32  	%r51, %r43, -32;
$L__BB0_12:
	and.b32  	%r44, %r5, 1;
	setp.eq.b32 	%p7, %r44, 1;
	not.pred 	%p8, %p7;
	@%p8 bra 	$L__BB0_18;
	add.s32 	%r26, %r51, %r1;
	add.s32 	%r27, %r6, %r51;
	setp.ge.s32 	%p9, %r27, %r7;
	mov.f32 	%f177, 0f00000000;
	@%p9 bra 	$L__BB0_15;
	mul.wide.s32 	%rd12, %r27, 4;
	add.s64 	%rd13, %rd2, %rd12;
	ld.global.f32 	%f177, [%rd13];
$L__BB0_15:
	st.shared.f32 	[%r9], %f177;
	mad.lo.s32 	%r28, %r26, %r29, %r4;
	setp.ge.s32 	%p10, %r28, %r7;
	mov.f32 	%f178, 0f00000000;
	@%p10 bra 	$L__BB0_17;
	mul.wide.s32 	%rd14, %r28, 4;
	add.s64 	%rd15, %rd1, %rd14;
	ld.global.f32 	%f178, [%rd15];
$L__BB0_17:
	st.shared.f32 	[%r10], %f178;
	bar.sync 	0;
	ld.shared.f32 	%f123, [%r8];
	ld.shared.f32 	%f124, [%r11];
	fma.rn.f32 	%f125, %f123, %f124, %f179;
	ld.shared.f32 	%f126, [%r8+4];
	ld.shared.f32 	%f127, [%r11+64];
	fma.rn.f32 	%f128, %f126, %f127, %f125;
	ld.shared.f32 	%f129, [%r8+8];
	ld.shared.f32 	%f130, [%r11+128];
	fma.rn.f32 	%f131, %f129, %f130, %f128;
	ld.shared.f32 	%f132, [%r8+12];
	ld.shared.f32 	%f133, [%r11+192];
	fma.rn.f32 	%f134, %f132, %f133, %f131;
	ld.shared.f32 	%f135, [%r8+16];
	ld.shared.f32 	%f136, [%r11+256];
	fma.rn.f32 	%f137, %f135, %f136, %f134;
	ld.shared.f32 	%f138, [%r8+20];
	ld.shared.f32 	%f139, [%r11+320];
	fma.rn.f32 	%f140, %f138, %f139, %f137;
	ld.shared.f32 	%f141, [%r8+24];
	ld.shared.f32 	%f142, [%r11+384];
	fma.rn.f32 	%f143, %f141, %f142, %f140;
	ld.shared.f32 	%f144, [%r8+28];
	ld.shared.f32 	%f145, [%r11+448];
	fma.rn.f32 	%f146, %f144, %f145, %f143;
	ld.shared.f32 	%f147, [%r8+32];
	ld.shared.f32 	%f148, [%r11+512];
	fma.rn.f32 	%f149, %f147, %f148, %f146;
	ld.shared.f32 	%f150, [%r8+36];
	ld.shared.f32 	%f151, [%r11+576];
	fma.rn.f32 	%f152, %f150, %f151, %f149;
	ld.shared.f32 	%f153, [%r8+40];
	ld.shared.f32 	%f154, [%r11+640];
	fma.rn.f32 	%f155, %f153, %f154, %f152;
	ld.shared.f32 	%f156, [%r8+44];
	ld.shared.f32 	%f157, [%r11+704];
	fma.rn.f32 	%f158, %f156, %f157, %f155;
	ld.shared.f32 	%f159, [%r8+48];
	ld.shared.f32 	%f160, [%r11+768];
	fma.rn.f32 	%f161, %f159, %f160, %f158;
	ld.shared.f32 	%f162, [%r8+52];
	ld.shared.f32 	%f163, [%r11+832];
	fma.rn.f32 	%f164, %f162, %f163, %f161;
	ld.shared.f32 	%f165, [%r8+56];
	ld.shared.f32 	%f166, [%r11+896];
	fma.rn.f32 	%f167, %f165, %f166, %f164;
	ld.shared.f32 	%f168, [%r8+60];
	ld.shared.f32 	%f169, [%r11+960];
	fma.rn.f32 	%f179, %f168, %f169, %f167;
	bar.sync 	0;
$L__BB0_18:
	max.s32 	%r45, %r2, %r4;
	setp.ge.s32 	%p11, %r45, %r29;
	@%p11 bra 	$L__BB0_20;
	add.s32 	%r46, %r6, %r3;
	cvta.to.global.u64 	%rd16, %rd4;
	mul.wide.s32 	%rd17, %r46, 4;
	add.s64 	%rd18, %rd16, %rd17;
	st.global.f32 	[%rd18], %f179;
$L__BB0_20:
	ret;

}


// ===== COMPILED SASS (sm_100) =====

	.target	sm_100

	.elftype	@"ET_EXEC"


//--------------------- .note.nv.tkinfo           --------------------------
	.section	.note.nv.tkinfo,"",@"SHT_NOTE"
	.sectionflags	@"SHF_NOTE_NV_TKINFO"
	.tkinfo
        /*0018*/ 	.word	0x00000002
        /*0030*/ 	.string	""
        /*0030*/ 	.string	"ptxas"
        /*0030*/ 	.string	"Cuda compilation tools, release 13.0, V13.0.88"
        /*0030*/ 	.string	"Build cuda_13.0.r13.0/compiler.36424714_0"
        /*0030*/ 	.string	"-arch sm_100 -m 64 "



//--------------------- .note.nv.cuinfo           --------------------------
	.section	.note.nv.cuinfo,"",@"SHT_NOTE"
	.sectionflags	@"SHF_NOTE_NV_CUINFO"
        /*0018*/ 	.short	0x0002
        /*001a*/ 	.short	0x0064
        /*001c*/ 	.short	0x0082
	.zero		2


//--------------------- .nv.info                  --------------------------
	.section	.nv.info,"",@"SHT_CUDA_INFO"
	.align	4


	//----- nvinfo : EIATTR_REGCOUNT
	.align		4
        /*0000*/ 	.byte	0x04, 0x2f
        /*0002*/ 	.short	(.L_1 - .L_0)
	.align		4
.L_0:
        /*0004*/ 	.word	index@(_Z9matrixMulPfS_S_i)
        /*0008*/ 	.word	0x00000020


	//----- nvinfo : EIATTR_FRAME_SIZE
	.align		4
.L_1:
        /*000c*/ 	.byte	0x04, 0x11
        /*000e*/ 	.short	(.L_3 - .L_2)
	.align		4
.L_2:
        /*0010*/ 	.word	index@(_Z9matrixMulPfS_S_i)
        /*0014*/ 	.word	0x00000000


	//----- nvinfo : EIATTR_MIN_STACK_SIZE
	.align		4
.L_3:
        /*0018*/ 	.byte	0x04, 0x12
        /*001a*/ 	.short	(.L_5 - .L_4)
	.align		4
.L_4:
        /*001c*/ 	.word	index@(_Z9matrixMulPfS_S_i)
        /*0020*/ 	.word	0x00000000
.L_5:


//--------------------- .nv.compat                --------------------------
	.section	.nv.compat,"",@"SHT_CUDA_COMPAT_INFO"
	.align	4
        /*0000*/ 	.byte	0x02, 0x09, 0x00, 0x00, 0x02, 0x02, 0x01, 0x00, 0x02, 0x05, 0x05, 0x00, 0x03, 0x07, 0x01, 0x01
        /*0010*/ 	.byte	0x02, 0x03, 0x00, 0x00, 0x02, 0x06, 0x01, 0x00, 0x04, 0x0b, 0x08, 0x00, 0x09, 0x00, 0x00, 0x00
        /*0020*/ 	.byte	0x00, 0x00, 0x00, 0x00


//--------------------- .nv.info._Z9matrixMulPfS_S_i --------------------------
	.section	.nv.info._Z9matrixMulPfS_S_i,"",@"SHT_CUDA_INFO"
	.sectionflags	@""
	.align	4


	//----- nvinfo : EIATTR_CUDA_API_VERSION
	.align		4
        /*0000*/ 	.byte	0x04, 0x37
        /*0002*/ 	.short	(.L_7 - .L_6)
.L_6:
        /*0004*/ 	.word	0x00000082


	//----- nvinfo : EIATTR_KPARAM_INFO
	.align		4
.L_7:
        /*0008*/ 	.byte	0x04, 0x17
        /*000a*/ 	.short	(.L_9 - .L_8)
.L_8:
        /*000c*/ 	.word	0x00000000
        /*0010*/ 	.short	0x0003
        /*0012*/ 	.short	0x0018
        /*0014*/ 	.byte	0x00, 0xf0, 0x11, 0x00


	//----- nvinfo : EIATTR_KPARAM_INFO
	.align		4
.L_9:
        /*0018*/ 	.byte	0x04, 0x17
        /*001a*/ 	.short	(.L_11 - .L_10)
.L_10:
        /*001c*/ 	.word	0x00000000
        /*0020*/ 	.short	0x0002
        /*0022*/ 	.short	0x0010
        /*0024*/ 	.byte	0x00, 0xf5, 0x21, 0x00


	//----- nvinfo : EIATTR_KPARAM_INFO
	.align		4
.L_11:
        /*0028*/ 	.byte	0x04, 0x17
        /*002a*/ 	.short	(.L_13 - .L_12)
.L_12:
        /*002c*/ 	.word	0x00000000
        /*0030*/ 	.short	0x0001
        /*0032*/ 	.short	0x0008
        /*0034*/ 	.byte	0x00, 0xf5, 0x21, 0x00


	//----- nvinfo : EIATTR_KPARAM_INFO
	.align		4
.L_13:
        /*0038*/ 	.byte	0x04, 0x17
        /*003a*/ 	.short	(.L_15 - .L_14)
.L_14:
        /*003c*/ 	.word	0x00000000
        /*0040*/ 	.short	0x0000
        /*0042*/ 	.short	0x0000
        /*0044*/ 	.byte	0x00, 0xf5, 0x21, 0x00


	//----- nvinfo : EIATTR_SPARSE_MMA_MASK
	.align		4
.L_15:
        /*0048*/ 	.byte	0x03, 0x50
        /*004a*/ 	.short	0x0000


	//----- nvinfo : EIATTR_MAXREG_COUNT
	.align		4
        /*004c*/ 	.byte	0x03, 0x1b
        /*004e*/ 	.short	0x00ff


	//----- nvinfo : EIATTR_NUM_BARRIERS
	.align		4
        /*0050*/ 	.byte	0x02, 0x4c
        /*0052*/ 	.byte	0x01
	.zero		1


	//----- nvinfo : EIATTR_MERCURY_ISA_VERSION
	.align		4
        /*0054*/ 	.byte	0x03, 0x5f
        /*0056*/ 	.short	0x0101


	//----- nvinfo : EIATTR_VRC_CTA_INIT_COUNT
	.align		4
        /*0058*/ 	.byte	0x02, 0x4a
	.zero		1
	.zero		1


	//----- nvinfo : EIATTR_EXIT_INSTR_OFFSETS
	.align		4
        /*005c*/ 	.byte	0x04, 0x1c
        /*005e*/ 	.short	(.L_17 - .L_16)


	//   ....[0]....
.L_16:
        /*0060*/ 	.word	0x00000cb0


	//   ....[1]....
        /*0064*/ 	.word	0x00000d00


	//----- nvinfo : EIATTR_CBANK_PARAM_SIZE
	.align		4
.L_17:
        /*0068*/ 	.byte	0x03, 0x19
        /*006a*/ 	.short	0x001c


	//----- nvinfo : EIATTR_PARAM_CBANK
	.align		4
        /*006c*/ 	.byte	0x04, 0x0a
        /*006e*/ 	.short	(.L_19 - .L_18)
	.align		4
.L_18:
        /*0070*/ 	.word	index@(.nv.constant0._Z9matrixMulPfS_S_i)
        /*0074*/ 	.short	0x0380
        /*0076*/ 	.short	0x001c


	//----- nvinfo : EIATTR_SW_WAR
	.align		4
.L_19:
        /*0078*/ 	.byte	0x04, 0x36
        /*007a*/ 	.short	(.L_21 - .L_20)
.L_20:
        /*007c*/ 	.word	0x00000008
.L_21:


//--------------------- .nv.callgraph             --------------------------
	.section	.nv.callgraph,"",@"SHT_CUDA_CALLGRAPH"
	.align	4
	.sectionentsize	8
	.align		4
        /*0000*/ 	.word	0x00000000
	.align		4
        /*0004*/ 	.word	0xffffffff
	.align		4
        /*0008*/ 	.word	0x00000000
	.align		4
        /*000c*/ 	.word	0xfffffffe
	.align		4
        /*0010*/ 	.word	0x00000000
	.align		4
        /*0014*/ 	.word	0xfffffffd
	.align		4
        /*0018*/ 	.word	0x00000000
	.align		4
        /*001c*/ 	.word	0xfffffffc


//--------------------- .text._Z9matrixMulPfS_S_i --------------------------
	.section	.text._Z9matrixMulPfS_S_i,"ax",@progbits
	.align	128
        .global         _Z9matrixMulPfS_S_i
        .type           _Z9matrixMulPfS_S_i,@function
        .size           _Z9matrixMulPfS_S_i,(.L_x_4 - _Z9matrixMulPfS_S_i)
        .other          _Z9matrixMulPfS_S_i,@"STO_CUDA_ENTRY STV_DEFAULT"
_Z9matrixMulPfS_S_i:
.text._Z9matrixMulPfS_S_i:
[----:B------:R-:W-:Y:S01]  /*0000*/  LDC R1, c[0x0][0x37c] ;  /* 0x0000df00ff017b82 */ /* 0x000fe20000000800 */
[----:B------:R-:W0:Y:S07]  /*0010*/  S2R R0, SR_TID.Y ;  /* 0x0000000000007919 */ /* 0x000e2e0000002200 */
[----:B------:R-:W1:Y:S01]  /*0020*/  S2UR UR6, SR_CgaCtaId ;  /* 0x00000000000679c3 */ /* 0x000e620000008800 */
[----:B------:R-:W2:Y:S01]  /*0030*/  LDCU UR13, c[0x0][0x398] ;  /* 0x00007300ff0d77ac */ /* 0x000ea20008000800 */
[----:B------:R-:W-:Y:S01]  /*0040*/  HFMA2 R25, -RZ, RZ, 0, 0 ;  /* 0x00000000ff197431 */ /* 0x000fe200000001ff */
[----:B------:R-:W3:Y:S01]  /*0050*/  S2R R16, SR_TID.X ;  /* 0x0000000000107919 */ /* 0x000ee20000002100 */
[----:B------:R-:W-:Y:S01]  /*0060*/  UMOV UR4, 0x400 ;  /* 0x0000040000047882 */ /* 0x000fe20000000000 */
[----:B------:R-:W4:Y:S03]  /*0070*/  LDCU.64 UR10, c[0x0][0x358] ;  /* 0x00006b00ff0a77ac */ /* 0x000f260008000a00 */
[----:B------:R-:W5:Y:S01]  /*0080*/  LDC R3, c[0x0][0x364] ;  /* 0x0000d900ff037b82 */ /* 0x000f620000000800 */
[----:B------:R-:W4:Y:S01]  /*0090*/  LDCU UR8, c[0x0][0x360] ;  /* 0x00006c00ff0877ac */ /* 0x000f220008000800 */
[----:B------:R-:W4:Y:S06]  /*00a0*/  LDCU UR9, c[0x0][0x370] ;  /* 0x00006e00ff0977ac */ /* 0x000f2c0008000800 */
[----:B------:R-:W3:Y:S01]  /*00b0*/  S2UR UR7, SR_CTAID.X ;  /* 0x00000000000779c3 */ /* 0x000ee20000002500 */
[----:B------:R-:W-:Y:S01]  /*00c0*/  UIADD3 UR5, UPT, UPT, UR4, 0x400, URZ ;  /* 0x0000040004057890 */ /* 0x000fe2000fffe0ff */
[----:B--2---:R-:W-:-:S06]  /*00d0*/  MOV R13, UR13 ;  /* 0x0000000d000d7c02 */ /* 0x004fcc0008000f00 */
[----:B------:R-:W5:Y:S01]  /*00e0*/  S2UR UR12, SR_CTAID.Y ;  /* 0x00000000000c79c3 */ /* 0x000f620000002600 */
[----:B-1----:R-:W-:Y:S01]  /*00f0*/  ULEA UR4, UR6, UR4, 0x18 ;  /* 0x0000000406047291 */ /* 0x002fe2000f8ec0ff */
[----:B------:R-:W-:Y:S01]  /*0100*/  IMAD R19, R13, R13, RZ ;  /* 0x0000000d0d137224 */ /* 0x000fe200078e02ff */
[----:B------:R-:W-:-:S04]  /*0110*/  ULEA UR6, UR6, UR5, 0x18 ;  /* 0x0000000506067291 */ /* 0x000fc8000f8ec0ff */
[----:B0-----:R-:W-:Y:S01]  /*0120*/  LEA R17, R0, UR4, 0x6 ;  /* 0x0000000400117c11 */ /* 0x001fe2000f8e30ff */
[----:B----4-:R-:W-:Y:S01]  /*0130*/  UISETP.NE.AND UP0, UPT, UR9, 0x1, UPT ;  /* 0x000000010900788c */ /* 0x010fe2000bf05270 */
[----:B------:R-:W-:Y:S01]  /*0140*/  UMOV UR4, URZ ;  /* 0x000000ff00047c82 */ /* 0x000fe20008000000 */
[----:B---3--:R-:W-:-:S04]  /*0150*/  LEA R7, R16, UR6, 0x2 ;  /* 0x0000000610077c11 */ /* 0x008fc8000f8e10ff */
[----:B------:R-:W-:Y:S01]  /*0160*/  LEA R6, R0, R7, 0x6 ;  /* 0x0000000700067211 */ /* 0x000fe200078e30ff */
[----:B------:R-:W-:-:S06]  /*0170*/  UIMAD UR5, UR7, UR8, URZ ;  /* 0x00000008070572a4 */ /* 0x000fcc000f8e02ff */
[----:B------:R-:W-:Y:S01]  /*0180*/  IADD3 R21, PT, PT, R16, UR5, RZ ;  /* 0x0000000510157c10 */ /* 0x000fe2000fffe0ff */
[----:B-----5:R-:W-:-:S04]  /*0190*/  IMAD R20, R3, UR12, R0 ;  /* 0x0000000c03147c24 */ /* 0x020fc8000f8e0200 */
[----:B------:R-:W-:Y:S01]  /*01a0*/  IMAD R18, R20, R13, R16 ;  /* 0x0000000d14127224 */ /* 0x000fe200078e0210 */
[----:B------:R-:W-:Y:S01]  /*01b0*/  LEA R16, R16, R17, 0x2 ;  /* 0x0000001110107211 */ /* 0x000fe200078e10ff */
[----:B------:R-:W-:Y:S06]  /*01c0*/  BRA.U !UP0, `(.L_x_0) ;  /* 0x0000000508d07547 */ /* 0x000fec000b800000 */
[----:B------:R-:W0:Y:S01]  /*01d0*/  LDC R3, c[0x0][0x398] ;  /* 0x0000e600ff037b82 */ /* 0x000e220000000800 */
[C---:B------:R-:W-:Y:S01]  /*01e0*/  IADD3 R2, PT, PT, R0.reuse, 0x10, RZ ;  /* 0x0000001000027810 */ /* 0x040fe20007ffe0ff */
[----:B------:R-:W-:Y:S01]  /*01f0*/  ULOP3.LUT UR4, UR9, 0xfffffffe, URZ, 0xc0, !UPT ;  /* 0xfffffffe09047892 */ /* 0x000fe2000f8ec0ff */
[-CC-:B------:R-:W-:Y:S01]  /*0200*/  IMAD R4, R0, R13.reuse, R21.reuse ;  /* 0x0000000d00047224 */ /* 0x180fe200078e0215 */
[----:B------:R-:W-:Y:S02]  /*0210*/  MOV R25, RZ ;  /* 0x000000ff00197202 */ /* 0x000fe40000000f00 */
[----:B------:R-:W-:Y:S01]  /*0220*/  IMAD R5, R2, R13, R21 ;  /* 0x0000000d02057224 */ /* 0x000fe200078e0215 */
[----:B------:R-:W-:Y:S01]  /*0230*/  MOV R2, R18 ;  /* 0x0000001200027202 */ /* 0x000fe20000000f00 */
[----:B------:R-:W1:Y:S01]  /*0240*/  LDC.64 R22, c[0x0][0x380] ;  /* 0x0000e000ff167b82 */ /* 0x000e620000000a00 */
[----:B------:R-:W-:-:S12]  /*0250*/  UIADD3 UR4, UPT, UPT, -UR4, URZ, URZ ;  /* 0x000000ff04047290 */ /* 0x000fd8000fffe1ff */
.L_x_1:
[-C--:B------:R-:W-:Y:S01]  /*0260*/  ISETP.GE.AND P1, PT, R4, R19.reuse, PT ;  /* 0x000000130400720c */ /* 0x080fe20003f26270 */
[----:B------:R-:W-:Y:S01]  /*0270*/  HFMA2 R29, -RZ, RZ, 0, 0 ;  /* 0x00000000ff1d7431 */ /* 0x000fe200000001ff */
[C---:B------:R-:W-:Y:S01]  /*0280*/  ISETP.GE.AND P0, PT, R2.reuse, R19, PT ;  /* 0x000000130200720c */ /* 0x040fe20003f06270 */
[----:B-1----:R-:W-:Y:S01]  /*0290*/  IMAD.WIDE R26, R2, 0x4, R22 ;  /* 0x00000004021a7825 */ /* 0x002fe200078e0216 */
[----:B------:R-:W-:-:S09]  /*02a0*/  MOV R11, RZ ;  /* 0x000000ff000b7202 */ /* 0x000fd20000000f00 */
[----:B------:R-:W1:Y:S02]  /*02b0*/  @!P1 LDC.64 R8, c[0x0][0x388] ;  /* 0x0000e200ff089b82 */ /* 0x000e640000000a00 */
[----:B------:R-:W2:Y:S01]  /*02c0*/  @!P0 LDG.E R11, desc[UR10][R26.64] ;  /* 0x0000000a1a0b8981 */ /* 0x000ea2000c1e1900 */
[----:B-1----:R-:W-:-:S05]  /*02d0*/  @!P1 IMAD.WIDE R8, R4, 0x4, R8 ;  /* 0x0000000404089825 */ /* 0x002fca00078e0208 */
[----:B------:R-:W3:Y:S01]  /*02e0*/  @!P1 LDG.E R29, desc[UR10][R8.64] ;  /* 0x0000000a081d9981 */ /* 0x000ee2000c1e1900 */
[----:B------:R-:W-:-:S03]  /*02f0*/  ISETP.GE.AND P1, PT, R5, R19, PT ;  /* 0x000000130500720c */ /* 0x000fc60003f26270 */
[----:B--2---:R-:W-:Y:S04]  /*0300*/  STS [R16], R11 ;  /* 0x0000000b10007388 */ /* 0x004fe80000000800 */
[----:B---3--:R-:W-:Y:S01]  /*0310*/  STS [R6], R29 ;  /* 0x0000001d06007388 */ /* 0x008fe20000000800 */
[----:B------:R-:W-:Y:S06]  /*0320*/  BAR.SYNC.DEFER_BLOCKING 0x0 ;  /* 0x0000000000007b1d */ /* 0x000fec0000010000 */
[----:B------:R-:W-:Y:S04]  /*0330*/  LDS R10, [R7] ;  /* 0x00000000070a7984 */ /* 0x000fe80000000800 */
[----:B------:R-:W1:Y:S04]  /*0340*/  LDS.128 R12, [R17] ;  /* 0x00000000110c7984 */ /* 0x000e680000000c00 */
[----:B------:R-:W2:Y:S04]  /*0350*/  LDS R28, [R7+0x40] ;  /* 0x00004000071c7984 */ /* 0x000ea80000000800 */
[----:B------:R-:W3:Y:S04]  /*0360*/  LDS R8, [R7+0x80] ;  /* 0x0000800007087984 */ /* 0x000ee80000000800 */
[----:B------:R-:W4:Y:S04]  /*0370*/  LDS R24, [R7+0xc0] ;  /* 0x0000c00007187984 */ /* 0x000f280000000800 */
[----:B------:R-:W-:Y:S01]  /*0380*/  LDS R29, [R7+0x2c0] ;  /* 0x0002c000071d7984 */ /* 0x000fe20000000800 */
[----:B-1----:R-:W-:-:S03]  /*0390*/  FFMA R10, R12, R10, R25 ;  /* 0x0000000a0c0a7223 */ /* 0x002fc60000000019 */
[----:B------:R-:W-:Y:S01]  /*03a0*/  LDS R12, [R7+0x180] ;  /* 0x00018000070c7984 */ /* 0x000fe20000000800 */
[----:B--2---:R-:W-:-:S03]  /*03b0*/  FFMA R25, R28, R13, R10 ;  /* 0x0000000d1c197223 */ /* 0x004fc6000000000a */
[----:B------:R-:W-:Y:S01]  /*03c0*/  LDS R13, [R7+0x100] ;  /* 0x00010000070d7984 */ /* 0x000fe20000000800 */
[----:B---3--:R-:W-:-:S03]  /*03d0*/  FFMA R25, R8, R14, R25 ;  /* 0x0000000e08197223 */ /* 0x008fc60000000019 */
[----:B------:R-:W1:Y:S01]  /*03e0*/  LDS.128 R8, [R17+0x10] ;  /* 0x0000100011087984 */ /* 0x000e620000000c00 */
[----:B----4-:R-:W-:-:S03]  /*03f0*/  FFMA R15, R24, R15, R25 ;  /* 0x0000000f180f7223 */ /* 0x010fc60000000019 */
[----:B------:R-:W2:Y:S04]  /*0400*/  LDS R25, [R7+0x140] ;  /* 0x0001400007197984 */ /* 0x000ea80000000800 */
[----:B------:R-:W3:Y:S01]  /*0410*/  LDS R24, [R7+0x1c0] ;  /* 0x0001c00007187984 */ /* 0x000ee20000000800 */
[----:B-1----:R-:W-:-:S04]  /*0420*/  FFMA R8, R8, R13, R15 ;  /* 0x0000000d08087223 */ /* 0x002fc8000000000f */
[----:B--2---:R-:W-:Y:S02]  /*0430*/  FFMA R25, R25, R9, R8 ;  /* 0x0000000919197223 */ /* 0x004fe40000000008 */
[----:B------:R-:W-:Y:S02]  /*0440*/  LDS R9, [R7+0x200] ;  /* 0x0002000007097984 */ /* 0x000fe40000000800 */
[----:B------:R-:W-:Y:S02]  /*0450*/  FFMA R25, R12, R10, R25 ;  /* 0x0000000a0c197223 */ /* 0x000fe40000000019 */
[----:B------:R-:W1:Y:S02]  /*0460*/  LDS.128 R12, [R17+0x20] ;  /* 0x00002000110c7984 */ /* 0x000e640000000c00 */
[----:B---3--:R-:W-:Y:S02]  /*0470*/  FFMA R11, R24, R11, R25 ;  /* 0x0000000b180b7223 */ /* 0x008fe40000000019 */
[----:B------:R-:W2:Y:S04]  /*0480*/  LDS R25, [R7+0x240] ;  /* 0x0002400007197984 */ /* 0x000ea80000000800 */
[----:B------:R-:W3:Y:S01]  /*0490*/  LDS R8, [R7+0x280] ;  /* 0x0002800007087984 */ /* 0x000ee20000000800 */
[----:B-1----:R-:W-:-:S04]  /*04a0*/  FFMA R12, R12, R9, R11 ;  /* 0x000000090c0c7223 */ /* 0x002fc8000000000b */
[----:B--2---:R-:W-:Y:S02]  /*04b0*/  FFMA R25, R25, R13, R12 ;  /* 0x0000000d19197223 */ /* 0x004fe4000000000c */
[----:B------:R-:W-:Y:S02]  /*04c0*/  LDS R13, [R7+0x300] ;  /* 0x00030000070d7984 */ /* 0x000fe40000000800 */
[----:B---3--:R-:W-:Y:S02]  /*04d0*/  FFMA R14, R8, R14, R25 ;  /* 0x0000000e080e7223 */ /* 0x008fe40000000019 */
[----:B------:R-:W1:Y:S01]  /*04e0*/  LDS.128 R8, [R17+0x30] ;  /* 0x0000300011087984 */ /* 0x000e620000000c00 */
[----:B------:R-:W-:Y:S01]  /*04f0*/  IADD3 R12, PT, PT, R2, 0x10, RZ ;  /* 0x00000010020c7810 */ /* 0x000fe20007ffe0ff */
[----:B------:R-:W-:Y:S02]  /*0500*/  FFMA R15, R29, R15, R14 ;  /* 0x0000000f1d0f7223 */ /* 0x000fe4000000000e */
[----:B------:R-:W-:Y:S01]  /*0510*/  LDS R25, [R7+0x380] ;  /* 0x0003800007197984 */ /* 0x000fe20000000800 */
[----:B------:R-:W-:Y:S01]  /*0520*/  ISETP.GE.AND P0, PT, R12, R19, PT ;  /* 0x000000130c00720c */ /* 0x000fe20003f06270 */
[----:B------:R-:W-:-:S02]  /*0530*/  HFMA2 R24, -RZ, RZ, 0, 0 ;  /* 0x00000000ff187431 */ /* 0x000fc400000001ff */
[----:B-1----:R-:W-:Y:S02]  /*0540*/  FFMA R14, R8, R13, R15 ;  /* 0x0000000d080e7223 */ /* 0x002fe4000000000f */
[----:B------:R-:W1:Y:S01]  /*0550*/  @!P1 LDC.64 R12, c[0x0][0x388] ;  /* 0x0000e200ff0c9b82 */ /* 0x000e620000000a00 */
[----:B------:R-:W2:Y:S04]  /*0560*/  LDS R15, [R7+0x340] ;  /* 0x00034000070f7984 */ /* 0x000ea80000000800 */
[----:B------:R-:W3:Y:S03]  /*0570*/  LDS R8, [R7+0x3c0] ;  /* 0x0003c00007087984 */ /* 0x000ee60000000800 */
[----:B------:R-:W-:Y:S01]  /*0580*/  BAR.SYNC.DEFER_BLOCKING 0x0 ;  /* 0x0000000000007b1d */ /* 0x000fe20000010000 */
[----:B-1----:R-:W-:Y:S01]  /*0590*/  @!P1 IMAD.WIDE R28, R5, 0x4, R12 ;  /* 0x00000004051c9825 */ /* 0x002fe200078e020c */
[----:B------:R-:W-:-:S04]  /*05a0*/  MOV R13, RZ ;  /* 0x000000ff000d7202 */ /* 0x000fc80000000f00 */
[----:B------:R-:W4:Y:S04]  /*05b0*/  @!P0 LDG.E R24, desc[UR10][R26.64+0x40] ;  /* 0x0000400a1a188981 */ /* 0x000f28000c1e1900 */
[----:B------:R-:W5:Y:S01]  /*05c0*/  @!P1 LDG.E R13, desc[UR10][R28.64] ;  /* 0x0000000a1c0d9981 */ /* 0x000f62000c1e1900 */
[----:B--2---:R-:W-:-:S04]  /*05d0*/  FFMA R9, R15, R9, R14 ;  /* 0x000000090f097223 */ /* 0x004fc8000000000e */
[----:B------:R-:W-:-:S04]  /*05e0*/  FFMA R9, R25, R10, R9 ;  /* 0x0000000a19097223 */ /* 0x000fc80000000009 */
[----:B---3--:R-:W-:Y:S01]  /*05f0*/  FFMA R9, R8, R11, R9 ;  /* 0x0000000b08097223 */ /* 0x008fe20000000009 */
[----:B------:R-:W-:-:S04]  /*0600*/  UIADD3 UR4, UPT, UPT, UR4, 0x2, URZ ;  /* 0x0000000204047890 */ /* 0x000fc8000fffe0ff */
[----:B------:R-:W-:Y:S01]  /*0610*/  UISETP.NE.AND UP0, UPT, UR4, URZ, UPT ;  /* 0x000000ff0400728c */ /* 0x000fe2000bf05270 */
[----:B------:R-:W-:Y:S01]  /*0620*/  IADD3 R2, PT, PT, R2, 0x20, RZ ;  /* 0x0000002002027810 */ /* 0x000fe20007ffe0ff */
[----:B----4-:R-:W-:Y:S04]  /*0630*/  STS [R16], R24 ;  /* 0x0000001810007388 */ /* 0x010fe80000000800 */
[----:B-----5:R-:W-:Y:S01]  /*0640*/  STS [R6], R13 ;  /* 0x0000000d06007388 */ /* 0x020fe20000000800 */
[----:B------:R-:W-:Y:S06]  /*0650*/  BAR.SYNC.DEFER_BLOCKING 0x0 ;  /* 0x0000000000007b1d */ /* 0x000fec0000010000 */
[----:B------:R-:W-:Y:S04]  /*0660*/  LDS R24, [R7] ;  /* 0x0000000007187984 */ /* 0x000fe80000000800 */
[----:B------:R-:W1:Y:S04]  /*0670*/  LDS.128 R12, [R17] ;  /* 0x00000000110c7984 */ /* 0x000e680000000c00 */
[----:B------:R-:W2:Y:S04]  /*0680*/  LDS R26, [R7+0x40] ;  /* 0x00004000071a7984 */ /* 0x000ea80000000800 */
[----:B------:R-:W3:Y:S04]  /*0690*/  LDS R25, [R7+0x80] ;  /* 0x0000800007197984 */ /* 0x000ee80000000800 */
[----:B------:R-:W-:Y:S01]  /*06a0*/  LDS R27, [R7+0x100] ;  /* 0x00010000071b7984 */ /* 0x000fe20000000800 */
[----:B-1----:R-:W-:-:S03]  /*06b0*/  FFMA R9, R12, R24, R9 ;  /* 0x000000180c097223 */ /* 0x002fc60000000009 */
[----:B------:R-:W1:Y:S01]  /*06c0*/  LDS R12, [R7+0xc0] ;  /* 0x0000c000070c7984 */ /* 0x000e620000000800 */
[----:B--2---:R-:W-:-:S03]  /*06d0*/  FFMA R26, R26, R13, R9 ;  /* 0x0000000d1a1a7223 */ /* 0x004fc60000000009 */
[----:B------:R-:W2:Y:S04]  /*06e0*/  LDS.128 R8, [R17+0x10] ;  /* 0x0000100011087984 */ /* 0x000ea80000000c00 */
[----:B------:R-:W4:Y:S01]  /*06f0*/  LDS R24, [R7+0x140] ;  /* 0x0001400007187984 */ /* 0x000f220000000800 */
[----:B---3--:R-:W-:-:S03]  /*0700*/  FFMA R13, R25, R14, R26 ;  /* 0x0000000e190d7223 */ /* 0x008fc6000000001a */
[----:B------:R-:W3:Y:S01]  /*0710*/  LDS R25, [R7+0x180] ;  /* 0x0001800007197984 */ /* 0x000ee20000000800 */
[----:B-1----:R-:W-:-:S04]  /*0720*/  FFMA R13, R12, R15, R13 ;  /* 0x0000000f0c0d7223 */ /* 0x002fc8000000000d */
[----:B--2---:R-:W-:Y:S02]  /*0730*/  FFMA R13, R8, R27, R13 ;  /* 0x0000001b080d7223 */ /* 0x004fe4000000000d */
[----:B------:R-:W1:Y:S02]  /*0740*/  LDS R8, [R7+0x1c0] ;  /* 0x0001c00007087984 */ /* 0x000e640000000800 */
[----:B----4-:R-:W-:Y:S02]  /*0750*/  FFMA R26, R24, R9, R13 ;  /* 0x00000009181a7223 */ /* 0x010fe4000000000d */
[----:B------:R-:W-:Y:S04]  /*0760*/  LDS R27, [R7+0x200] ;  /* 0x00020000071b7984 */ /* 0x000fe80000000800 */
        /* <DEDUP_REMOVED lines=9> */
[----:B------:R-:W2:Y:S01]  /*0800*/  LDS.128 R8, [R17+0x30] ;  /* 0x0000300011087984 */ /* 0x000ea20000000c00 */
[----:B---3--:R-:W-:-:S03]  /*0810*/  FFMA R25, R25, R14, R24 ;  /* 0x0000000e19197223 */ /* 0x008fc60000000018 */
[----:B------:R-:W3:Y:S04]  /*0820*/  LDS R27, [R7+0x340] ;  /* 0x00034000071b7984 */ /* 0x000ee80000000800 */
[----:B------:R-:W4:Y:S04]  /*0830*/  LDS R24, [R7+0x380] ;  /* 0x0003800007187984 */ /* 0x000f280000000800 */
[----:B------:R-:W5:Y:S01]  /*0840*/  LDS R14, [R7+0x3c0] ;  /* 0x0003c000070e7984 */ /* 0x000f620000000800 */
[----:B-1----:R-:W-:-:S04]  /*0850*/  FFMA R15, R12, R15, R25 ;  /* 0x0000000f0c0f7223 */ /* 0x002fc80000000019 */
[----:B--2---:R-:W-:-:S04]  /*0860*/  FFMA R8, R8, R13, R15 ;  /* 0x0000000d08087223 */ /* 0x004fc8000000000f */
[----:B---3--:R-:W-:Y:S01]  /*0870*/  FFMA R9, R27, R9, R8 ;  /* 0x000000091b097223 */ /* 0x008fe20000000008 */
[----:B0-----:R-:W-:-:S03]  /*0880*/  MOV R13, R3 ;  /* 0x00000003000d7202 */ /* 0x001fc60000000f00 */
[----:B----4-:R-:W-:Y:S01]  /*0890*/  FFMA R9, R24, R10, R9 ;  /* 0x0000000a18097223 */ /* 0x010fe20000000009 */
[C---:B------:R-:W-:Y:S02]  /*08a0*/  LEA R4, R13.reuse, R4, 0x5 ;  /* 0x000000040d047211 */ /* 0x040fe400078e28ff */
[----:B------:R-:W-:Y:S01]  /*08b0*/  LEA R5, R13, R5, 0x5 ;  /* 0x000000050d057211 */ /* 0x000fe200078e28ff */
[----:B-----5:R-:W-:Y:S01]  /*08c0*/  FFMA R25, R14, R11, R9 ;  /* 0x0000000b0e197223 */ /* 0x020fe20000000009 */
[----:B------:R-:W-:Y:S06]  /*08d0*/  BAR.SYNC.DEFER_BLOCKING 0x0 ;  /* 0x0000000000007b1d */ /* 0x000fec0000010000 */
[----:B------:R-:W-:Y:S05]  /*08e0*/  BRA.U UP0, `(.L_x_1) ;  /* 0xfffffff9005c7547 */ /* 0x000fea000b83ffff */
[----:B------:R-:W-:-:S04]  /*08f0*/  USHF.L.U32 UR4, UR9, 0x4, URZ ;  /* 0x0000000409047899 */ /* 0x000fc800080006ff */
[----:B------:R-:W-:-:S12]  /*0900*/  ULOP3.LUT UR4, UR4, 0xffffffe0, URZ, 0xc0, !UPT ;  /* 0xffffffe004047892 */ /* 0x000fd8000f8ec0ff */
.L_x_0:
[----:B------:R-:W-:Y:S01]  /*0910*/  ULOP3.LUT UR6, UR9, 0x1, URZ, 0xc0, !UPT ;  /* 0x0000000109067892 */ /* 0x000fe2000f8ec0ff */
[----:B------:R-:W-:-:S03]  /*0920*/  VIMNMX R20, PT, PT, R20, R21, !PT ;  /* 0x0000001514147248 */ /* 0x000fc60007fe0100 */
[----:B------:R-:W-:Y:S01]  /*0930*/  UISETP.NE.U32.AND UP0, UPT, UR6, 0x1, UPT ;  /* 0x000000010600788c */ /* 0x000fe2000bf05070 */
[----:B------:R-:W-:-:S08]  /*0940*/  ISETP.GE.AND P2, PT, R20, R13, PT ;  /* 0x0000000d1400720c */ /* 0x000fd00003f46270 */
[----:B------:R-:W-:Y:S05]  /*0950*/  BRA.U UP0, `(.L_x_2) ;  /* 0x0000000100d47547 */ /* 0x000fea000b800000 */
[----:B------:R-:W-:Y:S02]  /*0960*/  IADD3 R0, PT, PT, R0, UR4, RZ ;  /* 0x0000000400007c10 */ /* 0x000fe4000fffe0ff */
[----:B------:R-:W-:Y:S02]  /*0970*/  IADD3 R2, PT, PT, R18, UR4, RZ ;  /* 0x0000000412027c10 */ /* 0x000fe4000fffe0ff */
[----:B------:R-:W-:Y:S01]  /*0980*/  MOV R23, RZ ;  /* 0x000000ff00177202 */ /* 0x000fe20000000f00 */
[----:B------:R-:W-:Y:S01]  /*0990*/  IMAD R0, R0, R13, R21 ;  /* 0x0000000d00007224 */ /* 0x000fe200078e0215 */
[----:B------:R-:W-:-:S04]  /*09a0*/  ISETP.GE.AND P0, PT, R2, R19, PT ;  /* 0x000000130200720c */ /* 0x000fc80003f06270 */
[----:B------:R-:W-:Y:S01]  /*09b0*/  ISETP.GE.AND P1, PT, R0, R19, PT ;  /* 0x000000130000720c */ /* 0x000fe20003f26270 */
[----:B------:R-:W-:-:S08]  /*09c0*/  HFMA2 R19, -RZ, RZ, 0, 0 ;  /* 0x00000000ff137431 */ /* 0x000fd000000001ff */
[----:B------:R-:W0:Y:S08]  /*09d0*/  @!P0 LDC.64 R4, c[0x0][0x380] ;  /* 0x0000e000ff048b82 */ /* 0x000e300000000a00 */
[----:B------:R-:W1:Y:S01]  /*09e0*/  @!P1 LDC.64 R20, c[0x0][0x388] ;  /* 0x0000e200ff149b82 */ /* 0x000e620000000a00 */
[----:B0-----:R-:W-:-:S05]  /*09f0*/  @!P0 IMAD.WIDE R4, R2, 0x4, R4 ;  /* 0x0000000402048825 */ /* 0x001fca00078e0204 */
[----:B------:R-:W2:Y:S01]  /*0a00*/  @!P0 LDG.E R19, desc[UR10][R4.64] ;  /* 0x0000000a04138981 */ /* 0x000ea2000c1e1900 */
[----:B-1----:R-:W-:-:S05]  /*0a10*/  @!P1 IMAD.WIDE R20, R0, 0x4, R20 ;  /* 0x0000000400149825 */ /* 0x002fca00078e0214 */
[----:B------:R-:W3:Y:S04]  /*0a20*/  @!P1 LDG.E R23, desc[UR10][R20.64] ;  /* 0x0000000a14179981 */ /* 0x000ee8000c1e1900 */
[----:B--2---:R-:W-:Y:S04]  /*0a30*/  STS [R16], R19 ;  /* 0x0000001310007388 */ /* 0x004fe80000000800 */
[----:B---3--:R-:W-:Y:S01]  /*0a40*/  STS [R6], R23 ;  /* 0x0000001706007388 */ /* 0x008fe20000000800 */
[----:B------:R-:W-:Y:S06]  /*0a50*/  BAR.SYNC.DEFER_BLOCKING 0x0 ;  /* 0x0000000000007b1d */ /* 0x000fec0000010000 */
[----:B------:R-:W-:Y:S04]  /*0a60*/  LDS R26, [R7] ;  /* 0x00000000071a7984 */ /* 0x000fe80000000800 */
[----:B------:R-:W0:Y:S04]  /*0a70*/  LDS.128 R8, [R17] ;  /* 0x0000000011087984 */ /* 0x000e280000000c00 */
[----:B------:R-:W1:Y:S04]  /*0a80*/  LDS R27, [R7+0x40] ;  /* 0x00004000071b7984 */ /* 0x000e680000000800 */
[----:B------:R-:W2:Y:S04]  /*0a90*/  LDS R28, [R7+0x80] ;  /* 0x00008000071c7984 */ /* 0x000ea80000000800 */
[----:B------:R-:W3:Y:S04]  /*0aa0*/  LDS R24, [R7+0xc0] ;  /* 0x0000c00007187984 */ /* 0x000ee80000000800 */
[----:B------:R-:W-:Y:S04]  /*0ab0*/  LDS R3, [R7+0x100] ;  /* 0x0001000007037984 */ /* 0x000fe80000000800 */
[----:B------:R-:W4:Y:S04]  /*0ac0*/  LDS.128 R12, [R17+0x10] ;  /* 0x00001000110c7984 */ /* 0x000f280000000c00 */
[----:B------:R-:W5:Y:S04]  /*0ad0*/  LDS R0, [R7+0x140] ;  /* 0x0001400007007984 */ /* 0x000f680000000800 */
[----:B------:R-:W5:Y:S04]  /*0ae0*/  LDS R19, [R7+0x180] ;  /* 0x0001800007137984 */ /* 0x000f680000000800 */
[----:B------:R-:W5:Y:S04]  /*0af0*/  LDS R2, [R7+0x1c0] ;  /* 0x0001c00007027984 */ /* 0x000f680000000800 */
[----:B------:R-:W-:Y:S04]  /*0b00*/  LDS R5, [R7+0x200] ;  /* 0x0002000007057984 */ /* 0x000fe80000000800 */
[----:B------:R-:W5:Y:S01]  /*0b10*/  LDS.128 R20, [R17+0x20] ;  /* 0x0000200011147984 */ /* 0x000f620000000c00 */
[----:B0-----:R-:W-:-:S03]  /*0b20*/  FFMA R8, R8, R26, R25 ;  /* 0x0000001a08087223 */ /* 0x001fc60000000019 */
[----:B------:R-:W0:Y:S01]  /*0b30*/  LDS R4, [R7+0x240] ;  /* 0x0002400007047984 */ /* 0x000e220000000800 */
[----:B-1----:R-:W-:-:S03]  /*0b40*/  FFMA R9, R27, R9, R8 ;  /* 0x000000091b097223 */ /* 0x002fc60000000008 */
[----:B------:R-:W1:Y:S01]  /*0b50*/  LDS R25, [R7+0x280] ;  /* 0x0002800007197984 */ /* 0x000e620000000800 */
[----:B--2---:R-:W-:-:S03]  /*0b60*/  FFMA R9, R28, R10, R9 ;  /* 0x0000000a1c097223 */ /* 0x004fc60000000009 */
[----:B------:R-:W2:Y:S01]  /*0b70*/  LDS R6, [R7+0x2c0] ;  /* 0x0002c00007067984 */ /* 0x000ea20000000800 */
[----:B---3--:R-:W-:-:S03]  /*0b80*/  FFMA R29, R24, R11, R9 ;  /* 0x0000000b181d7223 */ /* 0x008fc60000000009 */
[----:B------:R-:W-:Y:S04]  /*0b90*/  LDS R27, [R7+0x300] ;  /* 0x00030000071b7984 */ /* 0x000fe80000000800 */
[----:B------:R-:W3:Y:S01]  /*0ba0*/  LDS.128 R8, [R17+0x30] ;  /* 0x0000300011087984 */ /* 0x000ee20000000c00 */
[----:B----4-:R-:W-:-:S03]  /*0bb0*/  FFMA R29, R12, R3, R29 ;  /* 0x000000030c1d7223 */ /* 0x010fc6000000001d */
[----:B------:R-:W4:Y:S01]  /*0bc0*/  LDS R16, [R7+0x340] ;  /* 0x0003400007107984 */ /* 0x000f220000000800 */
[----:B-----5:R-:W-:-:S03]  /*0bd0*/  FFMA R12, R0, R13, R29 ;  /* 0x0000000d000c7223 */ /* 0x020fc6000000001d */
[----:B------:R-:W5:Y:S04]  /*0be0*/  LDS R3, [R7+0x380] ;  /* 0x0003800007037984 */ /* 0x000f680000000800 */
[----:B------:R-:W5:Y:S01]  /*0bf0*/  LDS R0, [R7+0x3c0] ;  /* 0x0003c00007007984 */ /* 0x000f620000000800 */
[----:B------:R-:W-:-:S04]  /*0c00*/  FFMA R19, R19, R14, R12 ;  /* 0x0000000e13137223 */ /* 0x000fc8000000000c */
[----:B------:R-:W-:-:S04]  /*0c10*/  FFMA R15, R2, R15, R19 ;  /* 0x0000000f020f7223 */ /* 0x000fc80000000013 */
[----:B------:R-:W-:-:S04]  /*0c20*/  FFMA R5, R20, R5, R15 ;  /* 0x0000000514057223 */ /* 0x000fc8000000000f */
[----:B0-----:R-:W-:-:S04]  /*0c30*/  FFMA R4, R4, R21, R5 ;  /* 0x0000001504047223 */ /* 0x001fc80000000005 */
[----:B-1----:R-:W-:-:S04]  /*0c40*/  FFMA R25, R25, R22, R4 ;  /* 0x0000001619197223 */ /* 0x002fc80000000004 */
[----:B--2---:R-:W-:-:S04]  /*0c50*/  FFMA R23, R6, R23, R25 ;  /* 0x0000001706177223 */ /* 0x004fc80000000019 */
[----:B---3--:R-:W-:-:S04]  /*0c60*/  FFMA R23, R8, R27, R23 ;  /* 0x0000001b08177223 */ /* 0x008fc80000000017 */
[----:B----4-:R-:W-:-:S04]  /*0c70*/  FFMA R16, R16, R9, R23 ;  /* 0x0000000910107223 */ /* 0x010fc80000000017 */
[----:B-----5:R-:W-:-:S04]  /*0c80*/  FFMA R3, R3, R10, R16 ;  /* 0x0000000a03037223 */ /* 0x020fc80000000010 */
[----:B------:R-:W-:Y:S01]  /*0c90*/  FFMA R25, R0, R11, R3 ;  /* 0x0000000b00197223 */ /* 0x000fe20000000003 */
[----:B------:R-:W-:Y:S06]  /*0ca0*/  BAR.SYNC.DEFER_BLOCKING 0x0 ;  /* 0x0000000000007b1d */ /* 0x000fec0000010000 */
.L_x_2:
[----:B------:R-:W-:Y:S05]  /*0cb0*/  @P2 EXIT ;  /* 0x000000000000294d */ /* 0x000fea0003800000 */
[----:B------:R-:W0:Y:S01]  /*0cc0*/  LDC.64 R2, c[0x0][0x390] ;  /* 0x0000e400ff027b82 */ /* 0x000e220000000a00 */
[----:B------:R-:W-:-:S05]  /*0cd0*/  IADD3 R5, PT, PT, R18, UR5, RZ ;  /* 0x0000000512057c10 */ /* 0x000fca000fffe0ff */
[----:B0-----:R-:W-:-:S05]  /*0ce0*/  IMAD.WIDE R2, R5, 0x4, R2 ;  /* 0x0000000405027825 */ /* 0x001fca00078e0202 */
[----:B------:R-:W-:Y:S01]  /*0cf0*/  STG.E desc[UR10][R2.64], R25 ;  /* 0x0000001902007986 */ /* 0x000fe2000c10190a */
[----:B------:R-:W-:Y:S05]  /*0d00*/  EXIT ;  /* 0x000000000000794d */ /* 0x000fea0003800000 */
.L_x_3:
[----:B------:R-:W-:-:S00]  /*0d10*/  BRA `(.L_x_3) ;  /* 0xfffffffc00fc7947 */ /* 0x000fc0000383ffff */
[----:B------:R-:W-:-:S00]  /*0d20*/  NOP ;  /* 0x0000000000007918 */ /* 0x000fc00000000000 */
        /* <DEDUP_REMOVED lines=13> */
.L_x_4:


//--------------------- .nv.shared._Z9matrixMulPfS_S_i --------------------------
	.section	.nv.shared._Z9matrixMulPfS_S_i,"aw",@nobits
	.sectionflags	@""
	.align	4
.nv.shared._Z9matrixMulPfS_S_i:
	.zero		3072


//--------------------- .nv.shared.reserved.0     --------------------------
	.section	.nv.shared.reserved.0,"aw",@nobits
	.weak		__nv_reservedSMEM_offset_0_alias
	.size		__nv_reservedSMEM_offset_0_alias, 0, 64
	.other		__nv_reservedSMEM_offset_0_alias,@"STO_CUDA_RESERVED_SHARED STV_DEFAULT"
__nv_reservedSMEM_offset_0_alias:
	.zero		0
	.zero		64


//--------------------- .nv.constant0._Z9matrixMulPfS_S_i --------------------------
	.section	.nv.constant0._Z9matrixMulPfS_S_i,"a",@progbits
	.sectionflags	@""
	.align	4
.nv.constant0._Z9matrixMulPfS_S_i:
	.zero		924


//--------------------- SYMBOLS --------------------------

	.type		.nv.reservedSmem.offset0,@object
	.size		.nv.reservedSmem.offset0,0x4
	.type		.nv.reservedSmem.cap,@object
	.size		.nv.reservedSmem.cap,0x4
